//
// Generated by NVIDIA NVVM Compiler
//
// Compiler Build ID: CL-36424714
// Cuda compilation tools, release 13.0, V13.0.88
// Based on NVVM 20.0.0
//

.version 9.0
.target sm_100
.address_size 64

	// .globl	_Z18WorkGroupCountTestPiPj

.visible .entry _Z18WorkGroupCountTestPiPj(
	.param .u64 .ptr .align 1 _Z18WorkGroupCountTestPiPj_param_0,
	.param .u64 .ptr .align 1 _Z18WorkGroupCountTestPiPj_param_1
)
{
	.reg .pred 	%p<7>;
	.reg .b32 	%r<50>;
	.reg .b64 	%rd<12>;

	ld.param.u64 	%rd5, [_Z18WorkGroupCountTestPiPj_param_0];
	ld.param.u64 	%rd3, [_Z18WorkGroupCountTestPiPj_param_1];
	cvta.to.global.u64 	%rd6, %rd5;
	mov.u32 	%r24, %ctaid.y;
	mov.u32 	%r25, %ntid.x;
	mov.u32 	%r26, %ctaid.x;
	mad.lo.s32 	%r1, %r24, %r25, %r26;
	mul.wide.s32 	%rd7, %r1, 4;
	add.s64 	%rd1, %rd6, %rd7;
	ld.global.u32 	%r2, [%rd1];
	ld.global.u32 	%r49, [%rd6];
	// begin inline asm
	mov.u64 	%rd4, %clock64;
	// end inline asm
	cvt.u32.u64 	%r4, %rd4;
	setp.lt.s32 	%p1, %r2, 1;
	@%p1 bra 	$L__BB0_7;
	and.b32  	%r5, %r2, 3;
	setp.lt.u32 	%p2, %r2, 4;
	mov.u32 	%r45, %r2;
	@%p2 bra 	$L__BB0_4;
	and.b32  	%r28, %r2, 2147483644;
	neg.s32 	%r40, %r28;
	mov.u32 	%r45, %r2;
$L__BB0_3:
	add.s32 	%r29, %r49, %r45;
	add.s32 	%r30, %r29, %r49;
	add.s32 	%r31, %r30, %r29;
	add.s32 	%r32, %r31, %r30;
	add.s32 	%r33, %r32, %r31;
	add.s32 	%r34, %r33, %r32;
	add.s32 	%r45, %r34, %r33;
	add.s32 	%r49, %r45, %r34;
	add.s32 	%r40, %r40, 4;
	setp.ne.s32 	%p3, %r40, 0;
	@%p3 bra 	$L__BB0_3;
$L__BB0_4:
	setp.eq.s32 	%p4, %r5, 0;
	@%p4 bra 	$L__BB0_7;
	neg.s32 	%r46, %r5;
$L__BB0_6:
	.pragma "nounroll";
	add.s32 	%r45, %r49, %r45;
	add.s32 	%r49, %r45, %r49;
	add.s32 	%r46, %r46, 1;
	setp.ne.s32 	%p5, %r46, 0;
	@%p5 bra 	$L__BB0_6;
$L__BB0_7:
	st.global.u32 	[%rd1], %r49;
	// begin inline asm
	mov.u64 	%rd8, %clock64;
	// end inline asm
	mov.u32 	%r35, %tid.x;
	mov.u32 	%r36, %tid.y;
	or.b32  	%r37, %r35, %r36;
	setp.ne.s32 	%p6, %r37, 0;
	@%p6 bra 	$L__BB0_9;
	cvta.to.global.u64 	%rd9, %rd3;
	mul.lo.s32 	%r39, %r1, 5;
	mul.wide.s32 	%rd10, %r39, 4;
	add.s64 	%rd11, %rd9, %rd10;
	// begin inline asm
	mov.u32 %r38, %smid;
	// end inline asm
	st.global.u32 	[%rd11], %r38;
	st.global.u32 	[%rd11+4], %r1;
	st.global.u32 	[%rd11+8], %r4;
	st.global.u32 	[%rd11+12], %rd8;
	st.global.u32 	[%rd11+16], %r2;
$L__BB0_9:
	ret;

}


// ===== COMPILED SASS (sm_100) =====

	.target	sm_100

	.elftype	@"ET_EXEC"


//--------------------- .note.nv.tkinfo           --------------------------
	.section	.note.nv.tkinfo,"",@"SHT_NOTE"
	.sectionflags	@"SHF_NOTE_NV_TKINFO"
	.tkinfo
        /*0018*/ 	.word	0x00000002
        /*0030*/ 	.string	""
        /*0030*/ 	.string	"ptxas"
        /*0030*/ 	.string	"Cuda compilation tools, release 13.0, V13.0.88"
        /*0030*/ 	.string	"Build cuda_13.0.r13.0/compiler.36424714_0"
        /*0030*/ 	.string	"-arch sm_100 -m 64 "



//--------------------- .note.nv.cuinfo           --------------------------
	.section	.note.nv.cuinfo,"",@"SHT_NOTE"
	.sectionflags	@"SHF_NOTE_NV_CUINFO"
        /*0018*/ 	.short	0x0002
        /*001a*/ 	.short	0x0064
        /*001c*/ 	.short	0x0082
	.zero		2


//--------------------- .nv.info                  --------------------------
	.section	.nv.info,"",@"SHT_CUDA_INFO"
	.align	4


	//----- nvinfo : EIATTR_REGCOUNT
	.align		4
        /*0000*/ 	.byte	0x04, 0x2f
        /*0002*/ 	.short	(.L_1 - .L_0)
	.align		4
.L_0:
        /*0004*/ 	.word	index@(_Z18WorkGroupCountTestPiPj)
        /*0008*/ 	.word	0x0000000e


	//----- nvinfo : EIATTR_FRAME_SIZE
	.align		4
.L_1:
        /*000c*/ 	.byte	0x04, 0x11
        /*000e*/ 	.short	(.L_3 - .L_2)
	.align		4
.L_2:
        /*0010*/ 	.word	index@(_Z18WorkGroupCountTestPiPj)
        /*0014*/ 	.word	0x00000000


	//----- nvinfo : EIATTR_MIN_STACK_SIZE
	.align		4
.L_3:
        /*0018*/ 	.byte	0x04, 0x12
        /*001a*/ 	.short	(.L_5 - .L_4)
	.align		4
.L_4:
        /*001c*/ 	.word	index@(_Z18WorkGroupCountTestPiPj)
        /*0020*/ 	.word	0x00000000
.L_5:


//--------------------- .nv.compat                --------------------------
	.section	.nv.compat,"",@"SHT_CUDA_COMPAT_INFO"
	.align	4
        /*0000*/ 	.byte	0x02, 0x09, 0x00, 0x00, 0x02, 0x02, 0x01, 0x00, 0x02, 0x05, 0x05, 0x00, 0x03, 0x07, 0x01, 0x01
        /*0010*/ 	.byte	0x02, 0x03, 0x00, 0x00, 0x02, 0x06, 0x01, 0x00, 0x04, 0x0b, 0x08, 0x00, 0x09, 0x00, 0x00, 0x00
        /*0020*/ 	.byte	0x00, 0x00, 0x00, 0x00


//--------------------- .nv.info._Z18WorkGroupCountTestPiPj --------------------------
	.section	.nv.info._Z18WorkGroupCountTestPiPj,"",@"SHT_CUDA_INFO"
	.sectionflags	@""
	.align	4


	//----- nvinfo : EIATTR_CUDA_API_VERSION
	.align		4
        /*0000*/ 	.byte	0x04, 0x37
        /*0002*/ 	.short	(.L_7 - .L_6)
.L_6:
        /*0004*/ 	.word	0x00000082


	//----- nvinfo : EIATTR_KPARAM_INFO
	.align		4
.L_7:
        /*0008*/ 	.byte	0x04, 0x17
        /*000a*/ 	.short	(.L_9 - .L_8)
.L_8:
        /*000c*/ 	.word	0x00000000
        /*0010*/ 	.short	0x0001
        /*0012*/ 	.short	0x0008
        /*0014*/ 	.byte	0x00, 0xf5, 0x21, 0x00


	//----- nvinfo : EIATTR_KPARAM_INFO
	.align		4
.L_9:
        /*0018*/ 	.byte	0x04, 0x17
        /*001a*/ 	.short	(.L_11 - .L_10)
.L_10:
        /*001c*/ 	.word	0x00000000
        /*0020*/ 	.short	0x0000
        /*0022*/ 	.short	0x0000
        /*0024*/ 	.byte	0x00, 0xf5, 0x21, 0x00


	//----- nvinfo : EIATTR_SPARSE_MMA_MASK
	.align		4
.L_11:
        /*0028*/ 	.byte	0x03, 0x50
        /*002a*/ 	.short	0x0000


	//----- nvinfo : EIATTR_MAXREG_COUNT
	.align		4
        /*002c*/ 	.byte	0x03, 0x1b
        /*002e*/ 	.short	0x00ff


	//----- nvinfo : EIATTR_MERCURY_ISA_VERSION
	.align		4
        /*0030*/ 	.byte	0x03, 0x5f
        /*0032*/ 	.short	0x0101


	//----- nvinfo : EIATTR_VRC_CTA_INIT_COUNT
	.align		4
        /*0034*/ 	.byte	0x02, 0x4a
	.zero		1
	.zero		1


	//----- nvinfo : EIATTR_EXIT_INSTR_OFFSETS
	.align		4
        /*0038*/ 	.byte	0x04, 0x1c
        /*003a*/ 	.short	(.L_13 - .L_12)


	//   ....[0]....
.L_12:
        /*003c*/ 	.word	0x000006e0


	//   ....[1]....
        /*0040*/ 	.word	0x00000780


	//----- nvinfo : EIATTR_CBANK_PARAM_SIZE
	.align		4
.L_13:
        /*0044*/ 	.byte	0x03, 0x19
        /*0046*/ 	.short	0x0010


	//----- nvinfo : EIATTR_PARAM_CBANK
	.align		4
        /*0048*/ 	.byte	0x04, 0x0a
        /*004a*/ 	.short	(.L_15 - .L_14)
	.align		4
.L_14:
        /*004c*/ 	.word	index@(.nv.constant0._Z18WorkGroupCountTestPiPj)
        /*0050*/ 	.short	0x0380
        /*0052*/ 	.short	0x0010


	//----- nvinfo : EIATTR_SW_WAR
	.align		4
.L_15:
        /*0054*/ 	.byte	0x04, 0x36
        /*0056*/ 	.short	(.L_17 - .L_16)
.L_16:
        /*0058*/ 	.word	0x00000008
.L_17:


//--------------------- .nv.callgraph             --------------------------
	.section	.nv.callgraph,"",@"SHT_CUDA_CALLGRAPH"
	.align	4
	.sectionentsize	8
	.align		4
        /*0000*/ 	.word	0x00000000
	.align		4
        /*0004*/ 	.word	0xffffffff
	.align		4
        /*0008*/ 	.word	0x00000000
	.align		4
        /*000c*/ 	.word	0xfffffffe
	.align		4
        /*0010*/ 	.word	0x00000000
	.align		4
        /*0014*/ 	.word	0xfffffffd
	.align		4
        /*0018*/ 	.word	0x00000000
	.align		4
        /*001c*/ 	.word	0xfffffffc


//--------------------- .text._Z18WorkGroupCountTestPiPj --------------------------
	.section	.text._Z18WorkGroupCountTestPiPj,"ax",@progbits
	.align	128
        .global         _Z18WorkGroupCountTestPiPj
        .type           _Z18WorkGroupCountTestPiPj,@function
        .size           _Z18WorkGroupCountTestPiPj,(.L_x_8 - _Z18WorkGroupCountTestPiPj)
        .other          _Z18WorkGroupCountTestPiPj,@"STO_CUDA_ENTRY STV_DEFAULT"
_Z18WorkGroupCountTestPiPj:
.text._Z18WorkGroupCountTestPiPj:
[----:B------:R-:W-:Y:S01]  /*0000*/  LDC R1, c[0x0][0x37c] ;  /* 0x0000df00ff017b82 */ /* 0x000fe20000000800 */
[----:B------:R-:W0:Y:S07]  /*0010*/  S2R R5, SR_CTAID.X ;  /* 0x0000000000057919 */ /* 0x000e2e0000002500 */
[----:B------:R-:W0:Y:S01]  /*0020*/  S2UR UR6, SR_CTAID.Y ;  /* 0x00000000000679c3 */ /* 0x000e220000002600 */
[----:B------:R-:W1:Y:S07]  /*0030*/  LDCU.64 UR4, c[0x0][0x358] ;  /* 0x00006b00ff0477ac */ /* 0x000e6e0008000a00 */
[----:B------:R-:W0:Y:S08]  /*0040*/  LDC R0, c[0x0][0x360] ;  /* 0x0000d800ff007b82 */ /* 0x000e300000000800 */
[----:B------:R-:W2:Y:S08]  /*0050*/  LDC.64 R2, c[0x0][0x380] ;  /* 0x0000e000ff027b82 */ /* 0x000eb00000000a00 */
[----:B------:R-:W3:Y:S01]  /*0060*/  LDC.64 R6, c[0x0][0x380] ;  /* 0x0000e000ff067b82 */ /* 0x000ee20000000a00 */
[----:B0-----:R-:W-:-:S04]  /*0070*/  IMAD R0, R0, UR6, R5 ;  /* 0x0000000600007c24 */ /* 0x001fc8000f8e0205 */
[----:B--2---:R-:W-:-:S05]  /*0080*/  IMAD.WIDE R2, R0, 0x4, R2 ;  /* 0x0000000400027825 */ /* 0x004fca00078e0202 */
[----:B-1----:R-:W2:Y:S04]  /*0090*/  LDG.E R4, desc[UR4][R2.64] ;  /* 0x0000000402047981 */ /* 0x002ea8000c1e1900 */
[----:B---3--:R0:W5:Y:S01]  /*00a0*/  LDG.E R9, desc[UR4][R6.64] ;  /* 0x0000000406097981 */ /* 0x008162000c1e1900 */
[----:B------:R-:W-:Y:S02]  /*00b0*/  CS2R.32 R5, SR_CLOCKLO ;  /* 0x0000000000057805 */ /* 0x000fe40000005000 */
[----:B--2---:R-:W-:-:S13]  /*00c0*/  ISETP.GE.AND P0, PT, R4, 0x1, PT ;  /* 0x000000010400780c */ /* 0x004fda0003f06270 */
[----:B0-----:R-:W-:Y:S05]  /*00d0*/  @!P0 BRA `(.L_x_0) ;  /* 0x00000004006c8947 */ /* 0x001fea0003800000 */
[C---:B------:R-:W-:Y:S01]  /*00e0*/  ISETP.GE.U32.AND P0, PT, R4.reuse, 0x4, PT ;  /* 0x000000040400780c */ /* 0x040fe20003f06070 */
[----:B------:R-:W-:Y:S01]  /*00f0*/  IMAD.MOV.U32 R8, RZ, RZ, R4 ;  /* 0x000000ffff087224 */ /* 0x000fe200078e0004 */
[----:B------:R-:W-:-:S11]  /*0100*/  LOP3.LUT R6, R4, 0x3, RZ, 0xc0, !PT ;  /* 0x0000000304067812 */ /* 0x000fd600078ec0ff */
[----:B------:R-:W-:Y:S05]  /*0110*/  @!P0 BRA `(.L_x_1) ;  /* 0x00000004003c8947 */ /* 0x000fea0003800000 */
[----:B------:R-:W-:Y:S02]  /*0120*/  LOP3.LUT R7, R4, 0x7ffffffc, RZ, 0xc0, !PT ;  /* 0x7ffffffc04077812 */ /* 0x000fe400078ec0ff */
[----:B------:R-:W-:-:S03]  /*0130*/  MOV R8, R4 ;  /* 0x0000000400087202 */ /* 0x000fc60000000f00 */
[----:B------:R-:W-:-:S05]  /*0140*/  IMAD.MOV R7, RZ, RZ, -R7 ;  /* 0x000000ffff077224 */ /* 0x000fca00078e0a07 */
[----:B------:R-:W-:-:S13]  /*0150*/  ISETP.GE.AND P0, PT, R7, RZ, PT ;  /* 0x000000ff0700720c */ /* 0x000fda0003f06270 */
[----:B------:R-:W-:Y:S05]  /*0160*/  @P0 BRA `(.L_x_2) ;  /* 0x0000000000fc0947 */ /* 0x000fea0003800000 */
[----:B------:R-:W-:Y:S01]  /*0170*/  IMAD.MOV R10, RZ, RZ, -R7 ;  /* 0x000000ffff0a7224 */ /* 0x000fe200078e0a07 */
[----:B------:R-:W-:-:S04]  /*0180*/  PLOP3.LUT P0, PT, PT, PT, PT, 0x80, 0x8 ;  /* 0x000000000008781c */ /* 0x000fc80003f0f070 */
[----:B------:R-:W-:-:S13]  /*0190*/  ISETP.GT.AND P1, PT, R10, 0xc, PT ;  /* 0x0000000c0a00780c */ /* 0x000fda0003f24270 */
[----:B------:R-:W-:Y:S05]  /*01a0*/  @!P1 BRA `(.L_x_3) ;  /* 0x0000000000909947 */ /* 0x000fea0003800000 */
[----:B------:R-:W-:-:S13]  /*01b0*/  PLOP3.LUT P0, PT, PT, PT, PT, 0x8, 0x80 ;  /* 0x000000000080781c */ /* 0x000fda0003f0e170 */
.L_x_4:
[----:B-----5:R-:W-:Y:S02]  /*01c0*/  IMAD.IADD R8, R8, 0x1, R9 ;  /* 0x0000000108087824 */ /* 0x020fe400078e0209 */
[----:B------:R-:W-:-:S03]  /*01d0*/  VIADD R7, R7, 0x10 ;  /* 0x0000001007077836 */ /* 0x000fc60000000000 */
[----:B------:R-:W-:Y:S02]  /*01e0*/  IADD3 R9, PT, PT, R8, R9, RZ ;  /* 0x0000000908097210 */ /* 0x000fe40007ffe0ff */
[----:B------:R-:W-:-:S03]  /*01f0*/  ISETP.GE.AND P1, PT, R7, -0xc, PT ;  /* 0xfffffff40700780c */ /* 0x000fc60003f26270 */
[----:B------:R-:W-:-:S04]  /*0200*/  IMAD.IADD R8, R8, 0x1, R9 ;  /* 0x0000000108087824 */ /* 0x000fc800078e0209 */
[----:B------:R-:W-:-:S05]  /*0210*/  IMAD.IADD R9, R9, 0x1, R8 ;  /* 0x0000000109097824 */ /* 0x000fca00078e0208 */
[----:B------:R-:W-:-:S05]  /*0220*/  IADD3 R8, PT, PT, R8, R9, RZ ;  /* 0x0000000908087210 */ /* 0x000fca0007ffe0ff */
        /* <DEDUP_REMOVED lines=24> */
[----:B------:R-:W-:-:S05]  /*03b0*/  IMAD.IADD R9, R9, 0x1, R8 ;  /* 0x0000000109097824 */ /* 0x000fca00078e0208 */
[----:B------:R-:W-:-:S05]  /*03c0*/  IADD3 R8, PT, PT, R8, R9, RZ ;  /* 0x0000000908087210 */ /* 0x000fca0007ffe0ff */
[----:B------:R-:W-:Y:S01]  /*03d0*/  IMAD.IADD R9, R9, 0x1, R8 ;  /* 0x0000000109097824 */ /* 0x000fe200078e0208 */
[----:B------:R-:W-:Y:S06]  /*03e0*/  @!P1 BRA `(.L_x_4) ;  /* 0xfffffffc00749947 */ /* 0x000fec000383ffff */
.L_x_3:
[----:B------:R-:W-:-:S04]  /*03f0*/  IADD3 R10, PT, PT, -R7, RZ, RZ ;  /* 0x000000ff070a7210 */ /* 0x000fc80007ffe1ff */
[----:B------:R-:W-:-:S13]  /*0400*/  ISETP.GT.AND P1, PT, R10, 0x4, PT ;  /* 0x000000040a00780c */ /* 0x000fda0003f24270 */
[----:B------:R-:W-:Y:S05]  /*0410*/  @!P1 BRA `(.L_x_5) ;  /* 0x0000000000489947 */ /* 0x000fea0003800000 */
[----:B-----5:R-:W-:Y:S01]  /*0420*/  IMAD.IADD R8, R9, 0x1, R8 ;  /* 0x0000000109087824 */ /* 0x020fe200078e0208 */
[----:B------:R-:W-:Y:S02]  /*0430*/  PLOP3.LUT P0, PT, PT, PT, PT, 0x8, 0x80 ;  /* 0x000000000080781c */ /* 0x000fe40003f0e170 */
[----:B------:R-:W-:Y:S02]  /*0440*/  IADD3 R7, PT, PT, R7, 0x8, RZ ;  /* 0x0000000807077810 */ /* 0x000fe40007ffe0ff */
[----:B------:R-:W-:-:S05]  /*0450*/  IADD3 R9, PT, PT, R9, R8, RZ ;  /* 0x0000000809097210 */ /* 0x000fca0007ffe0ff */
[----:B------:R-:W-:-:S05]  /*0460*/  IMAD.IADD R8, R8, 0x1, R9 ;  /* 0x0000000108087824 */ /* 0x000fca00078e0209 */
        /* <DEDUP_REMOVED lines=11> */
[----:B------:R-:W-:-:S04]  /*0520*/  IMAD.IADD R8, R8, 0x1, R9 ;  /* 0x0000000108087824 */ /* 0x000fc800078e0209 */
[----:B------:R-:W-:-:S07]  /*0530*/  IMAD.IADD R9, R9, 0x1, R8 ;  /* 0x0000000109097824 */ /* 0x000fce00078e0208 */
.L_x_5:
[----:B------:R-:W-:-:S13]  /*0540*/  ISETP.NE.OR P0, PT, R7, RZ, P0 ;  /* 0x000000ff0700720c */ /* 0x000fda0000705670 */
[----:B------:R-:W-:Y:S05]  /*0550*/  @!P0 BRA `(.L_x_1) ;  /* 0x00000000002c8947 */ /* 0x000fea0003800000 */
.L_x_2:
[----:B-----5:R-:W-:Y:S01]  /*0560*/  IADD3 R8, PT, PT, R8, R9, RZ ;  /* 0x0000000908087210 */ /* 0x020fe20007ffe0ff */
[----:B------:R-:W-:-:S04]  /*0570*/  VIADD R7, R7, 0x4 ;  /* 0x0000000407077836 */ /* 0x000fc80000000000 */
[----:B------:R-:W-:Y:S01]  /*0580*/  IMAD.IADD R9, R8, 0x1, R9 ;  /* 0x0000000108097824 */ /* 0x000fe200078e0209 */
[----:B------:R-:W-:-:S04]  /*0590*/  ISETP.NE.AND P0, PT, R7, RZ, PT ;  /* 0x000000ff0700720c */ /* 0x000fc80003f05270 */
[----:B------:R-:W-:-:S05]  /*05a0*/  IADD3 R8, PT, PT, R8, R9, RZ ;  /* 0x0000000908087210 */ /* 0x000fca0007ffe0ff */
[----:B------:R-:W-:-:S05]  /*05b0*/  IMAD.IADD R9, R9, 0x1, R8 ;  /* 0x0000000109097824 */ /* 0x000fca00078e0208 */
[----:B------:R-:W-:-:S04]  /*05c0*/  IADD3 R8, PT, PT, R8, R9, RZ ;  /* 0x0000000908087210 */ /* 0x000fc80007ffe0ff */
[----:B------:R-:W-:-:S05]  /*05d0*/  IADD3 R9, PT, PT, R9, R8, RZ ;  /* 0x0000000809097210 */ /* 0x000fca0007ffe0ff */
[----:B------:R-:W-:-:S05]  /*05e0*/  IMAD.IADD R8, R8, 0x1, R9 ;  /* 0x0000000108087824 */ /* 0x000fca00078e0209 */
[----:B------:R-:W-:Y:S01]  /*05f0*/  IADD3 R9, PT, PT, R9, R8, RZ ;  /* 0x0000000809097210 */ /* 0x000fe20007ffe0ff */
[----:B------:R-:W-:Y:S06]  /*0600*/  @P0 BRA `(.L_x_2) ;  /* 0xfffffffc00d40947 */ /* 0x000fec000383ffff */
.L_x_1:
[----:B------:R-:W-:-:S13]  /*0610*/  ISETP.NE.AND P0, PT, R6, RZ, PT ;  /* 0x000000ff0600720c */ /* 0x000fda0003f05270 */
[----:B------:R-:W-:Y:S05]  /*0620*/  @!P0 BRA `(.L_x_0) ;  /* 0x0000000000188947 */ /* 0x000fea0003800000 */
[----:B------:R-:W-:-:S07]  /*0630*/  IMAD.MOV R6, RZ, RZ, -R6 ;  /* 0x000000ffff067224 */ /* 0x000fce00078e0a06 */
.L_x_6:
[----:B------:R-:W-:Y:S01]  /*0640*/  IADD3 R6, PT, PT, R6, 0x1, RZ ;  /* 0x0000000106067810 */ /* 0x000fe20007ffe0ff */
[----:B-----5:R-:W-:-:S03]  /*0650*/  IMAD.IADD R8, R8, 0x1, R9 ;  /* 0x0000000108087824 */ /* 0x020fc600078e0209 */
[----:B------:R-:W-:Y:S02]  /*0660*/  ISETP.NE.AND P0, PT, R6, RZ, PT ;  /* 0x000000ff0600720c */ /* 0x000fe40003f05270 */
[----:B------:R-:W-:-:S11]  /*0670*/  IADD3 R9, PT, PT, R8, R9, RZ ;  /* 0x0000000908097210 */ /* 0x000fd60007ffe0ff */
[----:B------:R-:W-:Y:S05]  /*0680*/  @P0 BRA `(.L_x_6) ;  /* 0xfffffffc00ec0947 */ /* 0x000fea000383ffff */
.L_x_0:
[----:B-----5:R0:W-:Y:S02]  /*0690*/  STG.E desc[UR4][R2.64], R9 ;  /* 0x0000000902007986 */ /* 0x0201e4000c101904 */
[----:B0-----:R-:W-:Y:S01]  /*06a0*/  CS2R.32 R9, SR_CLOCKLO ;  /* 0x0000000000097805 */ /* 0x001fe20000005000 */
[----:B------:R-:W0:Y:S01]  /*06b0*/  S2R R2, SR_TID.X ;  /* 0x0000000000027919 */ /* 0x000e220000002100 */
[----:B------:R-:W0:Y:S02]  /*06c0*/  S2R R3, SR_TID.Y ;  /* 0x0000000000037919 */ /* 0x000e240000002200 */
[----:B0-----:R-:W-:-:S13]  /*06d0*/  LOP3.LUT P0, RZ, R2, R3, RZ, 0xfc, !PT ;  /* 0x0000000302ff7212 */ /* 0x001fda000780fcff */
[----:B------:R-:W-:Y:S05]  /*06e0*/  @P0 EXIT ;  /* 0x000000000000094d */ /* 0x000fea0003800000 */
[----:B------:R-:W0:Y:S01]  /*06f0*/  S2R R11, SR_VIRTUALSMID ;  /* 0x00000000000b7919 */ /* 0x000e220000004300 */
[----:B------:R-:W1:Y:S01]  /*0700*/  LDC.64 R2, c[0x0][0x388] ;  /* 0x0000e200ff027b82 */ /* 0x000e620000000a00 */
[----:B------:R-:W-:-:S04]  /*0710*/  IMAD R7, R0, 0x5, RZ ;  /* 0x0000000500077824 */ /* 0x000fc800078e02ff */
[----:B-1----:R-:W-:-:S05]  /*0720*/  IMAD.WIDE R2, R7, 0x4, R2 ;  /* 0x0000000407027825 */ /* 0x002fca00078e0202 */
[----:B------:R-:W-:Y:S04]  /*0730*/  STG.E desc[UR4][R2.64+0x4], R0 ;  /* 0x0000040002007986 */ /* 0x000fe8000c101904 */
[----:B------:R-:W-:Y:S04]  /*0740*/  STG.E desc[UR4][R2.64+0x8], R5 ;  /* 0x0000080502007986 */ /* 0x000fe8000c101904 */
[----:B------:R-:W-:Y:S04]  /*0750*/  STG.E desc[UR4][R2.64+0xc], R9 ;  /* 0x00000c0902007986 */ /* 0x000fe8000c101904 */
[----:B0-----:R-:W-:Y:S04]  /*0760*/  STG.E desc[UR4][R2.64], R11 ;  /* 0x0000000b02007986 */ /* 0x001fe8000c101904 */
[----:B------:R-:W-:Y:S01]  /*0770*/  STG.E desc[UR4][R2.64+0x10], R4 ;  /* 0x0000100402007986 */ /* 0x000fe2000c101904 */
[----:B------:R-:W-:Y:S05]  /*0780*/  EXIT ;  /* 0x000000000000794d */ /* 0x000fea0003800000 */
.L_x_7:
[----:B------:R-:W-:-:S00]  /*0790*/  BRA `(.L_x_7) ;  /* 0xfffffffc00fc7947 */ /* 0x000fc0000383ffff */
[----:B------:R-:W-:-:S00]  /*07a0*/  NOP ;  /* 0x0000000000007918 */ /* 0x000fc00000000000 */
        /* <DEDUP_REMOVED lines=13> */
.L_x_8:


//--------------------- .nv.shared.reserved.0     --------------------------
	.section	.nv.shared.reserved.0,"aw",@nobits
	.weak		__nv_reservedSMEM_offset_0_alias
	.size		__nv_reservedSMEM_offset_0_alias, 0, 64
	.other		__nv_reservedSMEM_offset_0_alias,@"STO_CUDA_RESERVED_SHARED STV_DEFAULT"
__nv_reservedSMEM_offset_0_alias:
	.zero		0
	.zero		64


//--------------------- .nv.constant0._Z18WorkGroupCountTestPiPj --------------------------
	.section	.nv.constant0._Z18WorkGroupCountTestPiPj,"a",@progbits
	.sectionflags	@""
	.align	4
.nv.constant0._Z18WorkGroupCountTestPiPj:
	.zero		912


//--------------------- SYMBOLS --------------------------

	.type		.nv.reservedSmem.offset0,@object
	.size		.nv.reservedSmem.offset0,0x4
